//
// Generated by NVIDIA NVVM Compiler
//
// Compiler Build ID: CL-36424714
// Cuda compilation tools, release 13.0, V13.0.88
// Based on NVVM 20.0.0
//

.version 9.0
.target sm_100
.address_size 64

	// .globl	_Z11printKernelP10ThreadDataPi
.extern .func  (.param .b32 func_retval0) vprintf
(
	.param .b64 vprintf_param_0,
	.param .b64 vprintf_param_1
)
;
.global .align 1 .b8 $str[27] = {112, 114, 111, 99, 101, 115, 115, 95, 37, 100, 58, 32, 37, 100, 9, 37, 115, 9, 37, 100, 9, 37, 46, 50, 102, 10};

.visible .entry _Z11printKernelP10ThreadDataPi(
	.param .u64 .ptr .align 1 _Z11printKernelP10ThreadDataPi_param_0,
	.param .u64 .ptr .align 1 _Z11printKernelP10ThreadDataPi_param_1
)
{
	.local .align 16 .b8 	__local_depot0[32];
	.reg .b64 	%SP;
	.reg .b64 	%SPL;
	.reg .pred 	%p<3>;
	.reg .b32 	%r<11>;
	.reg .b64 	%rd<16>;
	.reg .b64 	%fd<2>;

	mov.u64 	%SPL, __local_depot0;
	cvta.local.u64 	%SP, %SPL;
	ld.param.u64 	%rd5, [_Z11printKernelP10ThreadDataPi_param_0];
	ld.param.u64 	%rd6, [_Z11printKernelP10ThreadDataPi_param_1];
	cvta.to.global.u64 	%rd1, %rd6;
	mov.u32 	%r1, %tid.x;
	ld.global.u32 	%r4, [%rd1];
	setp.lt.s32 	%p1, %r4, 1;
	@%p1 bra 	$L__BB0_3;
	add.u64 	%rd7, %SP, 0;
	add.u64 	%rd2, %SPL, 0;
	cvta.to.global.u64 	%rd8, %rd5;
	mul.wide.u32 	%rd9, %r1, 2720;
	add.s64 	%rd3, %rd5, %rd9;
	add.s64 	%rd4, %rd8, %rd9;
	mov.b32 	%r10, 0;
$L__BB0_2:
	mul.wide.u32 	%rd10, %r10, 272;
	add.s64 	%rd11, %rd3, %rd10;
	add.s64 	%rd12, %rd4, %rd10;
	ld.global.u32 	%r6, [%rd12+256];
	ld.global.f64 	%fd1, [%rd12+264];
	st.local.v2.u32 	[%rd2], {%r1, %r10};
	st.local.u64 	[%rd2+8], %rd11;
	st.local.u32 	[%rd2+16], %r6;
	st.local.f64 	[%rd2+24], %fd1;
	mov.u64 	%rd13, $str;
	cvta.global.u64 	%rd14, %rd13;
	{ // callseq 0, 0
	.param .b64 param0;
	st.param.b64 	[param0], %rd14;
	.param .b64 param1;
	st.param.b64 	[param1], %rd7;
	.param .b32 retval0;
	call.uni (retval0), 
	vprintf, 
	(
	param0, 
	param1
	);
	ld.param.b32 	%r7, [retval0];
	} // callseq 0
	add.s32 	%r10, %r10, 1;
	ld.global.u32 	%r9, [%rd1];
	setp.lt.s32 	%p2, %r10, %r9;
	@%p2 bra 	$L__BB0_2;
$L__BB0_3:
	ret;

}


// ===== COMPILED SASS (sm_100) =====

	.target	sm_100

	.elftype	@"ET_EXEC"


//--------------------- .note.nv.tkinfo           --------------------------
	.section	.note.nv.tkinfo,"",@"SHT_NOTE"
	.sectionflags	@"SHF_NOTE_NV_TKINFO"
	.tkinfo
        /*0018*/ 	.word	0x00000002
        /*0030*/ 	.string	""
        /*0030*/ 	.string	"ptxas"
        /*0030*/ 	.string	"Cuda compilation tools, release 13.0, V13.0.88"
        /*0030*/ 	.string	"Build cuda_13.0.r13.0/compiler.36424714_0"
        /*0030*/ 	.string	"-arch sm_100 -m 64 "



//--------------------- .note.nv.cuinfo           --------------------------
	.section	.note.nv.cuinfo,"",@"SHT_NOTE"
	.sectionflags	@"SHF_NOTE_NV_CUINFO"
        /*0018*/ 	.short	0x0002
        /*001a*/ 	.short	0x0064
        /*001c*/ 	.short	0x0082
	.zero		2


//--------------------- .nv.info                  --------------------------
	.section	.nv.info,"",@"SHT_CUDA_INFO"
	.align	4


	//----- nvinfo : EIATTR_REGCOUNT
	.align		4
        /*0000*/ 	.byte	0x04, 0x2f
        /*0002*/ 	.short	(.L_2 - .L_1)
	.align		4
.L_1:
        /*0004*/ 	.word	index@(_Z11printKernelP10ThreadDataPi)
        /*0008*/ 	.word	0x00000019


	//----- nvinfo : EIATTR_FRAME_SIZE
	.align		4
.L_2:
        /*000c*/ 	.byte	0x04, 0x11
        /*000e*/ 	.short	(.L_4 - .L_3)
	.align		4
.L_3:
        /*0010*/ 	.word	index@(_Z11printKernelP10ThreadDataPi)
        /*0014*/ 	.word	0x00000020


	//----- nvinfo : EIATTR_MIN_STACK_SIZE
	.align		4
.L_4:
        /*0018*/ 	.byte	0x04, 0x12
        /*001a*/ 	.short	(.L_6 - .L_5)
	.align		4
.L_5:
        /*001c*/ 	.word	index@(_Z11printKernelP10ThreadDataPi)
        /*0020*/ 	.word	0x00000020
.L_6:


//--------------------- .nv.compat                --------------------------
	.section	.nv.compat,"",@"SHT_CUDA_COMPAT_INFO"
	.align	4
        /*0000*/ 	.byte	0x02, 0x09, 0x00, 0x00, 0x02, 0x02, 0x01, 0x00, 0x02, 0x05, 0x05, 0x00, 0x03, 0x07, 0x01, 0x01
        /*0010*/ 	.byte	0x02, 0x03, 0x00, 0x00, 0x02, 0x06, 0x01, 0x00, 0x04, 0x0b, 0x08, 0x00, 0x09, 0x00, 0x00, 0x00
        /*0020*/ 	.byte	0x00, 0x00, 0x00, 0x00


//--------------------- .nv.info._Z11printKernelP10ThreadDataPi --------------------------
	.section	.nv.info._Z11printKernelP10ThreadDataPi,"",@"SHT_CUDA_INFO"
	.sectionflags	@""
	.align	4


	//----- nvinfo : EIATTR_CUDA_API_VERSION
	.align		4
        /*0000*/ 	.byte	0x04, 0x37
        /*0002*/ 	.short	(.L_8 - .L_7)
.L_7:
        /*0004*/ 	.word	0x00000082


	//----- nvinfo : EIATTR_KPARAM_INFO
	.align		4
.L_8:
        /*0008*/ 	.byte	0x04, 0x17
        /*000a*/ 	.short	(.L_10 - .L_9)
.L_9:
        /*000c*/ 	.word	0x00000000
        /*0010*/ 	.short	0x0001
        /*0012*/ 	.short	0x0008
        /*0014*/ 	.byte	0x00, 0xf5, 0x21, 0x00


	//----- nvinfo : EIATTR_KPARAM_INFO
	.align		4
.L_10:
        /*0018*/ 	.byte	0x04, 0x17
        /*001a*/ 	.short	(.L_12 - .L_11)
.L_11:
        /*001c*/ 	.word	0x00000000
        /*0020*/ 	.short	0x0000
        /*0022*/ 	.short	0x0000
        /*0024*/ 	.byte	0x00, 0xf5, 0x21, 0x00


	//----- nvinfo : EIATTR_SPARSE_MMA_MASK
	.align		4
.L_12:
        /*0028*/ 	.byte	0x03, 0x50
        /*002a*/ 	.short	0x0000


	//----- nvinfo : EIATTR_MAXREG_COUNT
	.align		4
        /*002c*/ 	.byte	0x03, 0x1b
        /*002e*/ 	.short	0x00ff


	//----- nvinfo : EIATTR_EXTERNS
	.align		4
        /*0030*/ 	.byte	0x04, 0x0f
        /*0032*/ 	.short	(.L_14 - .L_13)


	//   ....[0]....
	.align		4
.L_13:
        /*0034*/ 	.word	index@(vprintf)


	//----- nvinfo : EIATTR_MERCURY_ISA_VERSION
	.align		4
.L_14:
        /*0038*/ 	.byte	0x03, 0x5f
        /*003a*/ 	.short	0x0101


	//----- nvinfo : EIATTR_VRC_CTA_INIT_COUNT
	.align		4
        /*003c*/ 	.byte	0x02, 0x4a
	.zero		1
	.zero		1


	//----- nvinfo : EIATTR_SYSCALL_OFFSETS
	.align		4
        /*0040*/ 	.byte	0x04, 0x46
        /*0042*/ 	.short	(.L_16 - .L_15)


	//   ....[0]....
.L_15:
        /*0044*/ 	.word	0x000001e0


	//----- nvinfo : EIATTR_EXIT_INSTR_OFFSETS
	.align		4
.L_16:
        /*0048*/ 	.byte	0x04, 0x1c
        /*004a*/ 	.short	(.L_18 - .L_17)


	//   ....[0]....
.L_17:
        /*004c*/ 	.word	0x00000080


	//   ....[1]....
        /*0050*/ 	.word	0x00000240


	//----- nvinfo : EIATTR_CRS_STACK_SIZE
	.align		4
.L_18:
        /*0054*/ 	.byte	0x04, 0x1e
        /*0056*/ 	.short	(.L_20 - .L_19)
.L_19:
        /*0058*/ 	.word	0x00000000


	//----- nvinfo : EIATTR_CBANK_PARAM_SIZE
	.align		4
.L_20:
        /*005c*/ 	.byte	0x03, 0x19
        /*005e*/ 	.short	0x0010


	//----- nvinfo : EIATTR_PARAM_CBANK
	.align		4
        /*0060*/ 	.byte	0x04, 0x0a
        /*0062*/ 	.short	(.L_22 - .L_21)
	.align		4
.L_21:
        /*0064*/ 	.word	index@(.nv.constant0._Z11printKernelP10ThreadDataPi)
        /*0068*/ 	.short	0x0380
        /*006a*/ 	.short	0x0010


	//----- nvinfo : EIATTR_SW_WAR
	.align		4
.L_22:
        /*006c*/ 	.byte	0x04, 0x36
        /*006e*/ 	.short	(.L_24 - .L_23)
.L_23:
        /*0070*/ 	.word	0x00000008
.L_24:


//--------------------- .nv.callgraph             --------------------------
	.section	.nv.callgraph,"",@"SHT_CUDA_CALLGRAPH"
	.align	4
	.sectionentsize	8
	.align		4
        /*0000*/ 	.word	0x00000000
	.align		4
        /*0004*/ 	.word	0xffffffff
	.align		4
        /*0008*/ 	.word	index@(_Z11printKernelP10ThreadDataPi)
	.align		4
        /*000c*/ 	.word	index@(vprintf)
	.align		4
        /*0010*/ 	.word	0x00000000
	.align		4
        /*0014*/ 	.word	0xfffffffe
	.align		4
        /*0018*/ 	.word	0x00000000
	.align		4
        /*001c*/ 	.word	0xfffffffd
	.align		4
        /*0020*/ 	.word	0x00000000
	.align		4
        /*0024*/ 	.word	0xfffffffc


//--------------------- .nv.constant4             --------------------------
	.section	.nv.constant4,"a",@progbits
	.align	8
	.align		8
.nv.constant4:
        /*0000*/ 	.dword	vprintf
	.align		8
        /*0008*/ 	.dword	$str


//--------------------- .text._Z11printKernelP10ThreadDataPi --------------------------
	.section	.text._Z11printKernelP10ThreadDataPi,"ax",@progbits
	.align	128
        .global         _Z11printKernelP10ThreadDataPi
        .type           _Z11printKernelP10ThreadDataPi,@function
        .size           _Z11printKernelP10ThreadDataPi,(.L_x_3 - _Z11printKernelP10ThreadDataPi)
        .other          _Z11printKernelP10ThreadDataPi,@"STO_CUDA_ENTRY STV_DEFAULT"
_Z11printKernelP10ThreadDataPi:
.text._Z11printKernelP10ThreadDataPi:
[----:B------:R-:W0:Y:S08]  /*0000*/  LDC R1, c[0x0][0x37c] ;  /* 0x0000df00ff017b82 */ /* 0x000e300000000800 */
[----:B------:R-:W1:Y:S01]  /*0010*/  LDC.64 R4, c[0x0][0x388] ;  /* 0x0000e200ff047b82 */ /* 0x000e620000000a00 */
[----:B------:R-:W1:Y:S01]  /*0020*/  LDCU.64 UR36, c[0x0][0x358] ;  /* 0x00006b00ff2477ac */ /* 0x000e620008000a00 */
[----:B0-----:R-:W-:Y:S01]  /*0030*/  VIADD R1, R1, 0xffffffe0 ;  /* 0xffffffe001017836 */ /* 0x001fe20000000000 */
[----:B-1----:R-:W2:Y:S01]  /*0040*/  LDG.E R4, desc[UR36][R4.64] ;  /* 0x0000002404047981 */ /* 0x002ea2000c1e1900 */
[----:B------:R-:W0:Y:S03]  /*0050*/  LDCU UR4, c[0x0][0x2f8] ;  /* 0x00005f00ff0477ac */ /* 0x000e260008000800 */
[----:B0-----:R-:W-:-:S02]  /*0060*/  IADD3 R2, P1, PT, R1, UR4, RZ ;  /* 0x0000000401027c10 */ /* 0x001fc4000ff3e0ff */
[----:B--2---:R-:W-:-:S13]  /*0070*/  ISETP.GE.AND P0, PT, R4, 0x1, PT ;  /* 0x000000010400780c */ /* 0x004fda0003f06270 */
[----:B------:R-:W-:Y:S05]  /*0080*/  @!P0 EXIT ;  /* 0x000000000000894d */ /* 0x000fea0003800000 */
[----:B------:R-:W0:Y:S01]  /*0090*/  S2R R18, SR_TID.X ;  /* 0x0000000000127919 */ /* 0x000e220000002100 */
[----:B------:R-:W0:Y:S01]  /*00a0*/  LDC.64 R16, c[0x0][0x380] ;  /* 0x0000e000ff107b82 */ /* 0x000e220000000a00 */
[----:B------:R-:W1:Y:S01]  /*00b0*/  LDCU UR4, c[0x0][0x2fc] ;  /* 0x00005f80ff0477ac */ /* 0x000e620008000800 */
[----:B------:R-:W-:Y:S02]  /*00c0*/  HFMA2 R19, -RZ, RZ, 0, 0 ;  /* 0x00000000ff137431 */ /* 0x000fe400000001ff */
[----:B-1----:R-:W-:Y:S02]  /*00d0*/  IMAD.X R22, RZ, RZ, UR4, P1 ;  /* 0x00000004ff167e24 */ /* 0x002fe400088e06ff */
[----:B0-----:R-:W-:-:S07]  /*00e0*/  IMAD.WIDE.U32 R16, R18, 0xaa0, R16 ;  /* 0x00000aa012107825 */ /* 0x001fce00078e0010 */
.L_x_1:
[----:B------:R-:W-:Y:S01]  /*00f0*/  IMAD.WIDE.U32 R8, R19, 0x110, R16 ;  /* 0x0000011013087825 */ /* 0x000fe200078e0010 */
[----:B------:R-:W-:Y:S01]  /*0100*/  MOV R3, 0x0 ;  /* 0x0000000000037802 */ /* 0x000fe20000000f00 */
[----:B------:R-:W0:Y:S03]  /*0110*/  LDCU.64 UR4, c[0x4][0x8] ;  /* 0x01000100ff0477ac */ /* 0x000e260008000a00 */
[----:B------:R-:W2:Y:S04]  /*0120*/  LDG.E.64 R10, desc[UR36][R8.64+0x108] ;  /* 0x00010824080a7981 */ /* 0x000ea8000c1e1b00 */
[----:B------:R-:W3:Y:S01]  /*0130*/  LDG.E R0, desc[UR36][R8.64+0x100] ;  /* 0x0001002408007981 */ /* 0x000ee2000c1e1900 */
[----:B------:R1:W4:Y:S01]  /*0140*/  LDC.64 R12, c[0x4][R3] ;  /* 0x01000000030c7b82 */ /* 0x0003220000000a00 */
[----:B------:R-:W-:Y:S01]  /*0150*/  IMAD.MOV.U32 R6, RZ, RZ, R2 ;  /* 0x000000ffff067224 */ /* 0x000fe200078e0002 */
[----:B------:R-:W-:Y:S01]  /*0160*/  MOV R7, R22 ;  /* 0x0000001600077202 */ /* 0x000fe20000000f00 */
[----:B------:R1:W-:Y:S04]  /*0170*/  STL.64 [R1+0x8], R8 ;  /* 0x0000080801007387 */ /* 0x0003e80000100a00 */
[----:B------:R1:W-:Y:S01]  /*0180*/  STL.64 [R1], R18 ;  /* 0x0000001201007387 */ /* 0x0003e20000100a00 */
[----:B0-----:R-:W-:Y:S01]  /*0190*/  IMAD.U32 R4, RZ, RZ, UR4 ;  /* 0x00000004ff047e24 */ /* 0x001fe2000f8e00ff */
[----:B------:R-:W-:-:S02]  /*01a0*/  MOV R5, UR5 ;  /* 0x0000000500057c02 */ /* 0x000fc40008000f00 */
[----:B--2---:R1:W-:Y:S04]  /*01b0*/  STL.64 [R1+0x18], R10 ;  /* 0x0000180a01007387 */ /* 0x0043e80000100a00 */
[----:B---34-:R1:W-:Y:S02]  /*01c0*/  STL [R1+0x10], R0 ;  /* 0x0000100001007387 */ /* 0x0183e40000100800 */
[----:B------:R-:W-:-:S07]  /*01d0*/  LEPC R20, `(.L_x_0) ;  /* 0x000000001014794e */ /* 0x000fce0000000000 */
[----:B-1----:R-:W-:Y:S05]  /*01e0*/  CALL.ABS.NOINC R12 ;  /* 0x000000000c007343 */ /* 0x002fea0003c00000 */
.L_x_0:
[----:B------:R-:W0:Y:S02]  /*01f0*/  LDC.64 R4, c[0x0][0x388] ;  /* 0x0000e200ff047b82 */ /* 0x000e240000000a00 */
[----:B0-----:R-:W2:Y:S01]  /*0200*/  LDG.E R4, desc[UR36][R4.64] ;  /* 0x0000002404047981 */ /* 0x001ea2000c1e1900 */
[----:B------:R-:W-:-:S05]  /*0210*/  VIADD R19, R19, 0x1 ;  /* 0x0000000113137836 */ /* 0x000fca0000000000 */
[----:B--2---:R-:W-:-:S13]  /*0220*/  ISETP.GE.AND P0, PT, R19, R4, PT ;  /* 0x000000041300720c */ /* 0x004fda0003f06270 */
[----:B------:R-:W-:Y:S05]  /*0230*/  @!P0 BRA `(.L_x_1) ;  /* 0xfffffffc00ac8947 */ /* 0x000fea000383ffff */
[----:B------:R-:W-:Y:S05]  /*0240*/  EXIT ;  /* 0x000000000000794d */ /* 0x000fea0003800000 */
.L_x_2:
[----:B------:R-:W-:-:S00]  /*0250*/  BRA `(.L_x_2) ;  /* 0xfffffffc00fc7947 */ /* 0x000fc0000383ffff */
[----:B------:R-:W-:-:S00]  /*0260*/  NOP ;  /* 0x0000000000007918 */ /* 0x000fc00000000000 */
        /* <DEDUP_REMOVED lines=9> */
.L_x_3:


//--------------------- .nv.global.init           --------------------------
	.section	.nv.global.init,"aw",@progbits
.nv.global.init:
	.type		$str,@object
	.size		$str,(.L_0 - $str)
$str:
        /*0000*/ 	.byte	0x70, 0x72, 0x6f, 0x63, 0x65, 0x73, 0x73, 0x5f, 0x25, 0x64, 0x3a, 0x20, 0x25, 0x64, 0x09, 0x25
        /*0010*/ 	.byte	0x73, 0x09, 0x25, 0x64, 0x09, 0x25, 0x2e, 0x32, 0x66, 0x0a, 0x00
.L_0:


//--------------------- .nv.shared.reserved.0     --------------------------
	.section	.nv.shared.reserved.0,"aw",@nobits
	.weak		__nv_reservedSMEM_offset_0_alias
	.size		__nv_reservedSMEM_offset_0_alias, 0, 64
	.other		__nv_reservedSMEM_offset_0_alias,@"STO_CUDA_RESERVED_SHARED STV_DEFAULT"
__nv_reservedSMEM_offset_0_alias:
	.zero		0
	.zero		64


//--------------------- .nv.constant0._Z11printKernelP10ThreadDataPi --------------------------
	.section	.nv.constant0._Z11printKernelP10ThreadDataPi,"a",@progbits
	.sectionflags	@""
	.align	4
.nv.constant0._Z11printKernelP10ThreadDataPi:
	.zero		912


//--------------------- SYMBOLS --------------------------

	.type		.nv.reservedSmem.offset0,@object
	.size		.nv.reservedSmem.offset0,0x4
	.type		vprintf,@function
